//
// Generated by NVIDIA NVVM Compiler
//
// Compiler Build ID: CL-36424714
// Cuda compilation tools, release 13.0, V13.0.88
// Based on NVVM 20.0.0
//

.version 9.0
.target sm_100
.address_size 64

	// .globl	_Z18MaxPooling2DKernelPfS_ii

.visible .entry _Z18MaxPooling2DKernelPfS_ii(
	.param .u64 .ptr .align 1 _Z18MaxPooling2DKernelPfS_ii_param_0,
	.param .u64 .ptr .align 1 _Z18MaxPooling2DKernelPfS_ii_param_1,
	.param .u32 _Z18MaxPooling2DKernelPfS_ii_param_2,
	.param .u32 _Z18MaxPooling2DKernelPfS_ii_param_3
)
{
	.reg .pred 	%p<46>;
	.reg .b32 	%r<51>;
	.reg .b32 	%f<87>;
	.reg .b64 	%rd<16>;

	ld.param.u64 	%rd4, [_Z18MaxPooling2DKernelPfS_ii_param_0];
	ld.param.u64 	%rd5, [_Z18MaxPooling2DKernelPfS_ii_param_1];
	ld.param.u32 	%r24, [_Z18MaxPooling2DKernelPfS_ii_param_2];
	ld.param.u32 	%r23, [_Z18MaxPooling2DKernelPfS_ii_param_3];
	cvta.to.global.u64 	%rd1, %rd5;
	mov.u32 	%r25, %tid.x;
	mov.u32 	%r26, %ntid.x;
	mov.u32 	%r27, %ctaid.x;
	mad.lo.s32 	%r1, %r26, %r27, %r25;
	mov.u32 	%r28, %tid.y;
	mov.u32 	%r29, %ntid.y;
	mov.u32 	%r30, %ctaid.y;
	mad.lo.s32 	%r31, %r29, %r30, %r28;
	max.s32 	%r32, %r1, %r31;
	setp.ge.s32 	%p1, %r32, %r24;
	@%p1 bra 	$L__BB0_21;
	rem.s32 	%r33, %r1, %r23;
	setp.ne.s32 	%p2, %r33, 0;
	@%p2 bra 	$L__BB0_21;
	rem.s32 	%r34, %r31, %r23;
	setp.ne.s32 	%p3, %r34, 0;
	@%p3 bra 	$L__BB0_21;
	setp.lt.s32 	%p4, %r23, 1;
	mov.f32 	%f85, 0fC7C35000;
	@%p4 bra 	$L__BB0_20;
	and.b32  	%r3, %r23, 15;
	add.s32 	%r4, %r3, -1;
	and.b32  	%r5, %r23, 7;
	add.s32 	%r6, %r5, -1;
	and.b32  	%r7, %r23, 2147483632;
	and.b32  	%r8, %r23, 3;
	neg.s32 	%r9, %r7;
	add.s64 	%rd2, %rd1, 32;
	mov.f32 	%f85, 0fC7C35000;
	mov.b32 	%r45, 0;
$L__BB0_5:
	setp.lt.u32 	%p5, %r23, 16;
	add.s32 	%r37, %r45, %r31;
	mad.lo.s32 	%r11, %r37, %r24, %r1;
	mov.b32 	%r49, 0;
	@%p5 bra 	$L__BB0_8;
	mov.u32 	%r46, %r11;
	mov.u32 	%r47, %r9;
$L__BB0_7:
	.pragma "nounroll";
	mul.wide.s32 	%rd6, %r46, 4;
	add.s64 	%rd7, %rd2, %rd6;
	ld.global.f32 	%f20, [%rd7+-32];
	setp.lt.f32 	%p6, %f85, %f20;
	selp.f32 	%f21, %f20, %f85, %p6;
	ld.global.f32 	%f22, [%rd7+-28];
	setp.lt.f32 	%p7, %f21, %f22;
	selp.f32 	%f23, %f22, %f21, %p7;
	ld.global.f32 	%f24, [%rd7+-24];
	setp.lt.f32 	%p8, %f23, %f24;
	selp.f32 	%f25, %f24, %f23, %p8;
	ld.global.f32 	%f26, [%rd7+-20];
	setp.lt.f32 	%p9, %f25, %f26;
	selp.f32 	%f27, %f26, %f25, %p9;
	ld.global.f32 	%f28, [%rd7+-16];
	setp.lt.f32 	%p10, %f27, %f28;
	selp.f32 	%f29, %f28, %f27, %p10;
	ld.global.f32 	%f30, [%rd7+-12];
	setp.lt.f32 	%p11, %f29, %f30;
	selp.f32 	%f31, %f30, %f29, %p11;
	ld.global.f32 	%f32, [%rd7+-8];
	setp.lt.f32 	%p12, %f31, %f32;
	selp.f32 	%f33, %f32, %f31, %p12;
	ld.global.f32 	%f34, [%rd7+-4];
	setp.lt.f32 	%p13, %f33, %f34;
	selp.f32 	%f35, %f34, %f33, %p13;
	ld.global.f32 	%f36, [%rd7];
	setp.lt.f32 	%p14, %f35, %f36;
	selp.f32 	%f37, %f36, %f35, %p14;
	ld.global.f32 	%f38, [%rd7+4];
	setp.lt.f32 	%p15, %f37, %f38;
	selp.f32 	%f39, %f38, %f37, %p15;
	ld.global.f32 	%f40, [%rd7+8];
	setp.lt.f32 	%p16, %f39, %f40;
	selp.f32 	%f41, %f40, %f39, %p16;
	ld.global.f32 	%f42, [%rd7+12];
	setp.lt.f32 	%p17, %f41, %f42;
	selp.f32 	%f43, %f42, %f41, %p17;
	ld.global.f32 	%f44, [%rd7+16];
	setp.lt.f32 	%p18, %f43, %f44;
	selp.f32 	%f45, %f44, %f43, %p18;
	ld.global.f32 	%f46, [%rd7+20];
	setp.lt.f32 	%p19, %f45, %f46;
	selp.f32 	%f47, %f46, %f45, %p19;
	ld.global.f32 	%f48, [%rd7+24];
	setp.lt.f32 	%p20, %f47, %f48;
	selp.f32 	%f49, %f48, %f47, %p20;
	ld.global.f32 	%f50, [%rd7+28];
	setp.lt.f32 	%p21, %f49, %f50;
	selp.f32 	%f85, %f50, %f49, %p21;
	add.s32 	%r47, %r47, 16;
	add.s32 	%r46, %r46, 16;
	setp.ne.s32 	%p22, %r47, 0;
	mov.u32 	%r49, %r7;
	@%p22 bra 	$L__BB0_7;
$L__BB0_8:
	setp.eq.s32 	%p23, %r3, 0;
	@%p23 bra 	$L__BB0_19;
	setp.lt.u32 	%p24, %r4, 7;
	@%p24 bra 	$L__BB0_11;
	add.s32 	%r38, %r11, %r49;
	mul.wide.s32 	%rd8, %r38, 4;
	add.s64 	%rd9, %rd1, %rd8;
	ld.global.f32 	%f52, [%rd9];
	setp.lt.f32 	%p25, %f85, %f52;
	selp.f32 	%f53, %f52, %f85, %p25;
	ld.global.f32 	%f54, [%rd9+4];
	setp.lt.f32 	%p26, %f53, %f54;
	selp.f32 	%f55, %f54, %f53, %p26;
	ld.global.f32 	%f56, [%rd9+8];
	setp.lt.f32 	%p27, %f55, %f56;
	selp.f32 	%f57, %f56, %f55, %p27;
	ld.global.f32 	%f58, [%rd9+12];
	setp.lt.f32 	%p28, %f57, %f58;
	selp.f32 	%f59, %f58, %f57, %p28;
	ld.global.f32 	%f60, [%rd9+16];
	setp.lt.f32 	%p29, %f59, %f60;
	selp.f32 	%f61, %f60, %f59, %p29;
	ld.global.f32 	%f62, [%rd9+20];
	setp.lt.f32 	%p30, %f61, %f62;
	selp.f32 	%f63, %f62, %f61, %p30;
	ld.global.f32 	%f64, [%rd9+24];
	setp.lt.f32 	%p31, %f63, %f64;
	selp.f32 	%f65, %f64, %f63, %p31;
	ld.global.f32 	%f66, [%rd9+28];
	setp.lt.f32 	%p32, %f65, %f66;
	selp.f32 	%f85, %f66, %f65, %p32;
	add.s32 	%r49, %r49, 8;
$L__BB0_11:
	setp.eq.s32 	%p33, %r5, 0;
	@%p33 bra 	$L__BB0_19;
	setp.lt.u32 	%p34, %r6, 3;
	@%p34 bra 	$L__BB0_14;
	add.s32 	%r39, %r11, %r49;
	mul.wide.s32 	%rd10, %r39, 4;
	add.s64 	%rd11, %rd1, %rd10;
	ld.global.f32 	%f68, [%rd11];
	setp.lt.f32 	%p35, %f85, %f68;
	selp.f32 	%f69, %f68, %f85, %p35;
	ld.global.f32 	%f70, [%rd11+4];
	setp.lt.f32 	%p36, %f69, %f70;
	selp.f32 	%f71, %f70, %f69, %p36;
	ld.global.f32 	%f72, [%rd11+8];
	setp.lt.f32 	%p37, %f71, %f72;
	selp.f32 	%f73, %f72, %f71, %p37;
	ld.global.f32 	%f74, [%rd11+12];
	setp.lt.f32 	%p38, %f73, %f74;
	selp.f32 	%f85, %f74, %f73, %p38;
	add.s32 	%r49, %r49, 4;
$L__BB0_14:
	setp.eq.s32 	%p39, %r8, 0;
	@%p39 bra 	$L__BB0_19;
	setp.eq.s32 	%p40, %r8, 1;
	add.s32 	%r40, %r11, %r49;
	mul.wide.s32 	%rd12, %r40, 4;
	add.s64 	%rd3, %rd1, %rd12;
	ld.global.f32 	%f75, [%rd3];
	setp.lt.f32 	%p41, %f85, %f75;
	selp.f32 	%f85, %f75, %f85, %p41;
	@%p40 bra 	$L__BB0_19;
	setp.eq.s32 	%p42, %r8, 2;
	ld.global.f32 	%f76, [%rd3+4];
	setp.lt.f32 	%p43, %f85, %f76;
	selp.f32 	%f85, %f76, %f85, %p43;
	@%p42 bra 	$L__BB0_19;
	ld.global.f32 	%f14, [%rd3+8];
	setp.geu.f32 	%p44, %f85, %f14;
	@%p44 bra 	$L__BB0_19;
	mov.f32 	%f85, %f14;
$L__BB0_19:
	add.s32 	%r45, %r45, 1;
	setp.ne.s32 	%p45, %r45, %r23;
	@%p45 bra 	$L__BB0_5;
$L__BB0_20:
	div.s32 	%r41, %r31, %r23;
	div.s32 	%r42, %r24, %r23;
	div.s32 	%r43, %r1, %r23;
	mad.lo.s32 	%r44, %r41, %r42, %r43;
	cvta.to.global.u64 	%rd13, %rd4;
	mul.wide.s32 	%rd14, %r44, 4;
	add.s64 	%rd15, %rd13, %rd14;
	st.global.f32 	[%rd15], %f85;
$L__BB0_21:
	ret;

}


// ===== COMPILED SASS (sm_100) =====

	.target	sm_100

	.elftype	@"ET_EXEC"


//--------------------- .note.nv.tkinfo           --------------------------
	.section	.note.nv.tkinfo,"",@"SHT_NOTE"
	.sectionflags	@"SHF_NOTE_NV_TKINFO"
	.tkinfo
        /*0018*/ 	.word	0x00000002
        /*0030*/ 	.string	""
        /*0030*/ 	.string	"ptxas"
        /*0030*/ 	.string	"Cuda compilation tools, release 13.0, V13.0.88"
        /*0030*/ 	.string	"Build cuda_13.0.r13.0/compiler.36424714_0"
        /*0030*/ 	.string	"-arch sm_100 -m 64 "



//--------------------- .note.nv.cuinfo           --------------------------
	.section	.note.nv.cuinfo,"",@"SHT_NOTE"
	.sectionflags	@"SHF_NOTE_NV_CUINFO"
        /*0018*/ 	.short	0x0002
        /*001a*/ 	.short	0x0064
        /*001c*/ 	.short	0x0082
	.zero		2


//--------------------- .nv.info                  --------------------------
	.section	.nv.info,"",@"SHT_CUDA_INFO"
	.align	4


	//----- nvinfo : EIATTR_REGCOUNT
	.align		4
        /*0000*/ 	.byte	0x04, 0x2f
        /*0002*/ 	.short	(.L_1 - .L_0)
	.align		4
.L_0:
        /*0004*/ 	.word	index@(_Z18MaxPooling2DKernelPfS_ii)
        /*0008*/ 	.word	0x0000001f


	//----- nvinfo : EIATTR_FRAME_SIZE
	.align		4
.L_1:
        /*000c*/ 	.byte	0x04, 0x11
        /*000e*/ 	.short	(.L_3 - .L_2)
	.align		4
.L_2:
        /*0010*/ 	.word	index@(_Z18MaxPooling2DKernelPfS_ii)
        /*0014*/ 	.word	0x00000000


	//----- nvinfo : EIATTR_MIN_STACK_SIZE
	.align		4
.L_3:
        /*0018*/ 	.byte	0x04, 0x12
        /*001a*/ 	.short	(.L_5 - .L_4)
	.align		4
.L_4:
        /*001c*/ 	.word	index@(_Z18MaxPooling2DKernelPfS_ii)
        /*0020*/ 	.word	0x00000000
.L_5:


//--------------------- .nv.compat                --------------------------
	.section	.nv.compat,"",@"SHT_CUDA_COMPAT_INFO"
	.align	4
        /*0000*/ 	.byte	0x02, 0x09, 0x00, 0x00, 0x02, 0x02, 0x01, 0x00, 0x02, 0x05, 0x05, 0x00, 0x03, 0x07, 0x01, 0x01
        /*0010*/ 	.byte	0x02, 0x03, 0x00, 0x00, 0x02, 0x06, 0x01, 0x00, 0x04, 0x0b, 0x08, 0x00, 0x09, 0x00, 0x00, 0x00
        /*0020*/ 	.byte	0x00, 0x00, 0x00, 0x00


//--------------------- .nv.info._Z18MaxPooling2DKernelPfS_ii --------------------------
	.section	.nv.info._Z18MaxPooling2DKernelPfS_ii,"",@"SHT_CUDA_INFO"
	.sectionflags	@""
	.align	4


	//----- nvinfo : EIATTR_CUDA_API_VERSION
	.align		4
        /*0000*/ 	.byte	0x04, 0x37
        /*0002*/ 	.short	(.L_7 - .L_6)
.L_6:
        /*0004*/ 	.word	0x00000082


	//----- nvinfo : EIATTR_KPARAM_INFO
	.align		4
.L_7:
        /*0008*/ 	.byte	0x04, 0x17
        /*000a*/ 	.short	(.L_9 - .L_8)
.L_8:
        /*000c*/ 	.word	0x00000000
        /*0010*/ 	.short	0x0003
        /*0012*/ 	.short	0x0014
        /*0014*/ 	.byte	0x00, 0xf0, 0x11, 0x00


	//----- nvinfo : EIATTR_KPARAM_INFO
	.align		4
.L_9:
        /*0018*/ 	.byte	0x04, 0x17
        /*001a*/ 	.short	(.L_11 - .L_10)
.L_10:
        /*001c*/ 	.word	0x00000000
        /*0020*/ 	.short	0x0002
        /*0022*/ 	.short	0x0010
        /*0024*/ 	.byte	0x00, 0xf0, 0x11, 0x00


	//----- nvinfo : EIATTR_KPARAM_INFO
	.align		4
.L_11:
        /*0028*/ 	.byte	0x04, 0x17
        /*002a*/ 	.short	(.L_13 - .L_12)
.L_12:
        /*002c*/ 	.word	0x00000000
        /*0030*/ 	.short	0x0001
        /*0032*/ 	.short	0x0008
        /*0034*/ 	.byte	0x00, 0xf5, 0x21, 0x00


	//----- nvinfo : EIATTR_KPARAM_INFO
	.align		4
.L_13:
        /*0038*/ 	.byte	0x04, 0x17
        /*003a*/ 	.short	(.L_15 - .L_14)
.L_14:
        /*003c*/ 	.word	0x00000000
        /*0040*/ 	.short	0x0000
        /*0042*/ 	.short	0x0000
        /*0044*/ 	.byte	0x00, 0xf5, 0x21, 0x00


	//----- nvinfo : EIATTR_SPARSE_MMA_MASK
	.align		4
.L_15:
        /*0048*/ 	.byte	0x03, 0x50
        /*004a*/ 	.short	0x0000


	//----- nvinfo : EIATTR_MAXREG_COUNT
	.align		4
        /*004c*/ 	.byte	0x03, 0x1b
        /*004e*/ 	.short	0x00ff


	//----- nvinfo : EIATTR_MERCURY_ISA_VERSION
	.align		4
        /*0050*/ 	.byte	0x03, 0x5f
        /*0052*/ 	.short	0x0101


	//----- nvinfo : EIATTR_VRC_CTA_INIT_COUNT
	.align		4
        /*0054*/ 	.byte	0x02, 0x4a
	.zero		1
	.zero		1


	//----- nvinfo : EIATTR_EXIT_INSTR_OFFSETS
	.align		4
        /*0058*/ 	.byte	0x04, 0x1c
        /*005a*/ 	.short	(.L_17 - .L_16)


	//   ....[0]....
.L_16:
        /*005c*/ 	.word	0x000000d0


	//   ....[1]....
        /*0060*/ 	.word	0x00000280


	//   ....[2]....
        /*0064*/ 	.word	0x00000350


	//   ....[3]....
        /*0068*/ 	.word	0x00001080


	//----- nvinfo : EIATTR_CBANK_PARAM_SIZE
	.align		4
.L_17:
        /*006c*/ 	.byte	0x03, 0x19
        /*006e*/ 	.short	0x0018


	//----- nvinfo : EIATTR_PARAM_CBANK
	.align		4
        /*0070*/ 	.byte	0x04, 0x0a
        /*0072*/ 	.short	(.L_19 - .L_18)
	.align		4
.L_18:
        /*0074*/ 	.word	index@(.nv.constant0._Z18MaxPooling2DKernelPfS_ii)
        /*0078*/ 	.short	0x0380
        /*007a*/ 	.short	0x0018


	//----- nvinfo : EIATTR_SW_WAR
	.align		4
.L_19:
        /*007c*/ 	.byte	0x04, 0x36
        /*007e*/ 	.short	(.L_21 - .L_20)
.L_20:
        /*0080*/ 	.word	0x00000008
.L_21:


//--------------------- .nv.callgraph             --------------------------
	.section	.nv.callgraph,"",@"SHT_CUDA_CALLGRAPH"
	.align	4
	.sectionentsize	8
	.align		4
        /*0000*/ 	.word	0x00000000
	.align		4
        /*0004*/ 	.word	0xffffffff
	.align		4
        /*0008*/ 	.word	0x00000000
	.align		4
        /*000c*/ 	.word	0xfffffffe
	.align		4
        /*0010*/ 	.word	0x00000000
	.align		4
        /*0014*/ 	.word	0xfffffffd
	.align		4
        /*0018*/ 	.word	0x00000000
	.align		4
        /*001c*/ 	.word	0xfffffffc


//--------------------- .text._Z18MaxPooling2DKernelPfS_ii --------------------------
	.section	.text._Z18MaxPooling2DKernelPfS_ii,"ax",@progbits
	.align	128
        .global         _Z18MaxPooling2DKernelPfS_ii
        .type           _Z18MaxPooling2DKernelPfS_ii,@function
        .size           _Z18MaxPooling2DKernelPfS_ii,(.L_x_8 - _Z18MaxPooling2DKernelPfS_ii)
        .other          _Z18MaxPooling2DKernelPfS_ii,@"STO_CUDA_ENTRY STV_DEFAULT"
_Z18MaxPooling2DKernelPfS_ii:
.text._Z18MaxPooling2DKernelPfS_ii:
[----:B------:R-:W-:Y:S01]  /*0000*/  LDC R1, c[0x0][0x37c] ;  /* 0x0000df00ff017b82 */ /* 0x000fe20000000800 */
[----:B------:R-:W0:Y:S01]  /*0010*/  S2R R0, SR_TID.X ;  /* 0x0000000000007919 */ /* 0x000e220000002100 */
[----:B------:R-:W0:Y:S01]  /*0020*/  LDCU UR4, c[0x0][0x360] ;  /* 0x00006c00ff0477ac */ /* 0x000e220008000800 */
[----:B------:R-:W0:Y:S01]  /*0030*/  S2R R3, SR_CTAID.X ;  /* 0x0000000000037919 */ /* 0x000e220000002500 */
[----:B------:R-:W1:Y:S01]  /*0040*/  LDCU UR5, c[0x0][0x364] ;  /* 0x00006c80ff0577ac */ /* 0x000e620008000800 */
[----:B------:R-:W1:Y:S01]  /*0050*/  S2R R6, SR_TID.Y ;  /* 0x0000000000067919 */ /* 0x000e620000002200 */
[----:B------:R-:W2:Y:S01]  /*0060*/  LDCU UR6, c[0x0][0x390] ;  /* 0x00007200ff0677ac */ /* 0x000ea20008000800 */
[----:B------:R-:W1:Y:S01]  /*0070*/  S2R R5, SR_CTAID.Y ;  /* 0x0000000000057919 */ /* 0x000e620000002600 */
[----:B--2---:R-:W-:Y:S02]  /*0080*/  IMAD.U32 R2, RZ, RZ, UR6 ;  /* 0x00000006ff027e24 */ /* 0x004fe4000f8e00ff */
[----:B0-----:R-:W-:-:S02]  /*0090*/  IMAD R0, R3, UR4, R0 ;  /* 0x0000000403007c24 */ /* 0x001fc4000f8e0200 */
[----:B-1----:R-:W-:-:S05]  /*00a0*/  IMAD R6, R5, UR5, R6 ;  /* 0x0000000505067c24 */ /* 0x002fca000f8e0206 */
[----:B------:R-:W-:-:S04]  /*00b0*/  VIMNMX R3, PT, PT, R0, R6, !PT ;  /* 0x0000000600037248 */ /* 0x000fc80007fe0100 */
[----:B------:R-:W-:-:S13]  /*00c0*/  ISETP.GE.AND P0, PT, R3, R2, PT ;  /* 0x000000020300720c */ /* 0x000fda0003f06270 */
[----:B------:R-:W-:Y:S05]  /*00d0*/  @P0 EXIT ;  /* 0x000000000000094d */ /* 0x000fea0003800000 */
[----:B------:R-:W0:Y:S01]  /*00e0*/  LDCU UR4, c[0x0][0x394] ;  /* 0x00007280ff0477ac */ /* 0x000e220008000800 */
[----:B------:R-:W-:Y:S02]  /*00f0*/  IABS R8, R0 ;  /* 0x0000000000087213 */ /* 0x000fe40000000000 */
[----:B------:R-:W-:Y:S01]  /*0100*/  ISETP.GE.AND P1, PT, R0, RZ, PT ;  /* 0x000000ff0000720c */ /* 0x000fe20003f26270 */
[----:B0-----:R-:W-:-:S05]  /*0110*/  IMAD.U32 R3, RZ, RZ, UR4 ;  /* 0x00000004ff037e24 */ /* 0x001fca000f8e00ff */
[----:B------:R-:W-:-:S04]  /*0120*/  IABS R10, R3 ;  /* 0x00000003000a7213 */ /* 0x000fc80000000000 */
[----:B------:R-:W0:Y:S08]  /*0130*/  I2F.RP R7, R10 ;  /* 0x0000000a00077306 */ /* 0x000e300000209400 */
[----:B0-----:R-:W0:Y:S02]  /*0140*/  MUFU.RCP R7, R7 ;  /* 0x0000000700077308 */ /* 0x001e240000001000 */
[----:B0-----:R-:W-:-:S06]  /*0150*/  VIADD R4, R7, 0xffffffe ;  /* 0x0ffffffe07047836 */ /* 0x001fcc0000000000 */
[----:B------:R0:W1:Y:S02]  /*0160*/  F2I.FTZ.U32.TRUNC.NTZ R5, R4 ;  /* 0x0000000400057305 */ /* 0x000064000021f000 */
[----:B0-----:R-:W-:Y:S02]  /*0170*/  IMAD.MOV.U32 R4, RZ, RZ, RZ ;  /* 0x000000ffff047224 */ /* 0x001fe400078e00ff */
[----:B-1----:R-:W-:-:S04]  /*0180*/  IMAD.MOV R9, RZ, RZ, -R5 ;  /* 0x000000ffff097224 */ /* 0x002fc800078e0a05 */
[----:B------:R-:W-:-:S04]  /*0190*/  IMAD R9, R9, R10, RZ ;  /* 0x0000000a09097224 */ /* 0x000fc800078e02ff */
[----:B------:R-:W-:Y:S01]  /*01a0*/  IMAD.HI.U32 R5, R5, R9, R4 ;  /* 0x0000000905057227 */ /* 0x000fe200078e0004 */
[----:B------:R-:W-:-:S03]  /*01b0*/  LOP3.LUT R4, RZ, R3, RZ, 0x33, !PT ;  /* 0x00000003ff047212 */ /* 0x000fc600078e33ff */
[----:B------:R-:W-:-:S04]  /*01c0*/  IMAD.MOV.U32 R9, RZ, RZ, R8 ;  /* 0x000000ffff097224 */ /* 0x000fc800078e0008 */
[----:B------:R-:W-:-:S04]  /*01d0*/  IMAD.HI.U32 R8, R5, R9, RZ ;  /* 0x0000000905087227 */ /* 0x000fc800078e00ff */
[----:B------:R-:W-:-:S04]  /*01e0*/  IMAD.MOV R8, RZ, RZ, -R8 ;  /* 0x000000ffff087224 */ /* 0x000fc800078e0a08 */
[----:B------:R-:W-:-:S05]  /*01f0*/  IMAD R7, R10, R8, R9 ;  /* 0x000000080a077224 */ /* 0x000fca00078e0209 */
[----:B------:R-:W-:-:S13]  /*0200*/  ISETP.GT.U32.AND P0, PT, R10, R7, PT ;  /* 0x000000070a00720c */ /* 0x000fda0003f04070 */
[----:B------:R-:W-:-:S05]  /*0210*/  @!P0 IMAD.IADD R7, R7, 0x1, -R10 ;  /* 0x0000000107078824 */ /* 0x000fca00078e0a0a */
[----:B------:R-:W-:-:S13]  /*0220*/  ISETP.GT.U32.AND P0, PT, R10, R7, PT ;  /* 0x000000070a00720c */ /* 0x000fda0003f04070 */
[----:B------:R-:W-:Y:S01]  /*0230*/  @!P0 IMAD.IADD R7, R7, 0x1, -R10 ;  /* 0x0000000107078824 */ /* 0x000fe200078e0a0a */
[----:B------:R-:W-:-:S03]  /*0240*/  ISETP.NE.AND P0, PT, R3, RZ, PT ;  /* 0x000000ff0300720c */ /* 0x000fc60003f05270 */
[----:B------:R-:W-:-:S05]  /*0250*/  @!P1 IMAD.MOV R7, RZ, RZ, -R7 ;  /* 0x000000ffff079224 */ /* 0x000fca00078e0a07 */
[----:B------:R-:W-:-:S04]  /*0260*/  SEL R7, R4, R7, !P0 ;  /* 0x0000000704077207 */ /* 0x000fc80004000000 */
[----:B------:R-:W-:-:S13]  /*0270*/  ISETP.NE.AND P1, PT, R7, RZ, PT ;  /* 0x000000ff0700720c */ /* 0x000fda0003f25270 */
[----:B------:R-:W-:Y:S05]  /*0280*/  @P1 EXIT ;  /* 0x000000000000194d */ /* 0x000fea0003800000 */
[----:B------:R-:W-:Y:S02]  /*0290*/  IABS R7, R6 ;  /* 0x0000000600077213 */ /* 0x000fe40000000000 */
[----:B------:R-:W-:-:S03]  /*02a0*/  ISETP.GE.AND P2, PT, R6, RZ, PT ;  /* 0x000000ff0600720c */ /* 0x000fc60003f46270 */
[----:B------:R-:W-:-:S04]  /*02b0*/  IMAD.HI.U32 R5, R5, R7, RZ ;  /* 0x0000000705057227 */ /* 0x000fc800078e00ff */
[----:B------:R-:W-:-:S04]  /*02c0*/  IMAD.MOV R5, RZ, RZ, -R5 ;  /* 0x000000ffff057224 */ /* 0x000fc800078e0a05 */
[----:B------:R-:W-:-:S05]  /*02d0*/  IMAD R5, R10, R5, R7 ;  /* 0x000000050a057224 */ /* 0x000fca00078e0207 */
[----:B------:R-:W-:-:S13]  /*02e0*/  ISETP.GT.U32.AND P1, PT, R10, R5, PT ;  /* 0x000000050a00720c */ /* 0x000fda0003f24070 */
[----:B------:R-:W-:-:S05]  /*02f0*/  @!P1 IMAD.IADD R5, R5, 0x1, -R10 ;  /* 0x0000000105059824 */ /* 0x000fca00078e0a0a */
[----:B------:R-:W-:-:S13]  /*0300*/  ISETP.GT.U32.AND P1, PT, R10, R5, PT ;  /* 0x000000050a00720c */ /* 0x000fda0003f24070 */
[----:B------:R-:W-:-:S04]  /*0310*/  @!P1 IMAD.IADD R5, R5, 0x1, -R10 ;  /* 0x0000000105059824 */ /* 0x000fc800078e0a0a */
[----:B------:R-:W-:-:S05]  /*0320*/  @!P2 IMAD.MOV R5, RZ, RZ, -R5 ;  /* 0x000000ffff05a224 */ /* 0x000fca00078e0a05 */
[----:B------:R-:W-:-:S04]  /*0330*/  SEL R4, R4, R5, !P0 ;  /* 0x0000000504047207 */ /* 0x000fc80004000000 */
[----:B------:R-:W-:-:S13]  /*0340*/  ISETP.NE.AND P0, PT, R4, RZ, PT ;  /* 0x000000ff0400720c */ /* 0x000fda0003f05270 */
[----:B------:R-:W-:Y:S05]  /*0350*/  @P0 EXIT ;  /* 0x000000000000094d */ /* 0x000fea0003800000 */
[----:B------:R-:W-:Y:S01]  /*0360*/  ISETP.GE.AND P0, PT, R3, 0x1, PT ;  /* 0x000000010300780c */ /* 0x000fe20003f06270 */
[----:B------:R-:W0:Y:S01]  /*0370*/  LDCU.64 UR8, c[0x0][0x358] ;  /* 0x00006b00ff0877ac */ /* 0x000e220008000a00 */
[----:B------:R-:W-:-:S11]  /*0380*/  IMAD.MOV.U32 R11, RZ, RZ, -0x383cb000 ;  /* 0xc7c35000ff0b7424 */ /* 0x000fd600078e00ff */
[----:B------:R-:W-:Y:S05]  /*0390*/  @!P0 BRA `(.L_x_0) ;  /* 0x0000000800548947 */ /* 0x000fea0003800000 */
[----:B------:R-:W1:Y:S01]  /*03a0*/  LDCU.64 UR6, c[0x0][0x388] ;  /* 0x00007100ff0677ac */ /* 0x000e620008000a00 */
[C---:B------:R-:W-:Y:S01]  /*03b0*/  LOP3.LUT R25, R3.reuse, 0xf, RZ, 0xc0, !PT ;  /* 0x0000000f03197812 */ /* 0x040fe200078ec0ff */
[----:B------:R-:W-:Y:S01]  /*03c0*/  IMAD.MOV.U32 R11, RZ, RZ, -0x383cb000 ;  /* 0xc7c35000ff0b7424 */ /* 0x000fe200078e00ff */
[C---:B------:R-:W-:Y:S01]  /*03d0*/  LOP3.LUT R26, R3.reuse, 0x7, RZ, 0xc0, !PT ;  /* 0x00000007031a7812 */ /* 0x040fe200078ec0ff */
[----:B------:R-:W-:Y:S01]  /*03e0*/  UMOV UR4, URZ ;  /* 0x000000ff00047c82 */ /* 0x000fe20008000000 */
[----:B------:R-:W-:Y:S01]  /*03f0*/  LOP3.LUT R8, R3, 0x7ffffff0, RZ, 0xc0, !PT ;  /* 0x7ffffff003087812 */ /* 0x000fe200078ec0ff */
[----:B------:R-:W-:Y:S01]  /*0400*/  VIADD R2, R25, 0xffffffff ;  /* 0xffffffff19027836 */ /* 0x000fe20000000000 */
[----:B------:R-:W-:Y:S01]  /*0410*/  LOP3.LUT R9, R3, 0x3, RZ, 0xc0, !PT ;  /* 0x0000000303097812 */ /* 0x000fe200078ec0ff */
[----:B------:R-:W-:Y:S02]  /*0420*/  VIADD R4, R26, 0xffffffff ;  /* 0xffffffff1a047836 */ /* 0x000fe40000000000 */
[----:B------:R-:W-:Y:S01]  /*0430*/  IMAD.MOV R10, RZ, RZ, -R8 ;  /* 0x000000ffff0a7224 */ /* 0x000fe200078e0a08 */
[----:B------:R-:W-:-:S02]  /*0440*/  ISETP.GE.U32.AND P0, PT, R2, 0x7, PT ;  /* 0x000000070200780c */ /* 0x000fc40003f06070 */
[----:B------:R-:W-:Y:S01]  /*0450*/  ISETP.GE.U32.AND P1, PT, R4, 0x3, PT ;  /* 0x000000030400780c */ /* 0x000fe20003f26070 */
[----:B-1----:R-:W-:-:S04]  /*0460*/  UIADD3 UR5, UP0, UPT, UR6, 0x20, URZ ;  /* 0x0000002006057890 */ /* 0x002fc8000ff1e0ff */
[----:B------:R-:W-:-:S12]  /*0470*/  UIADD3.X UR6, UPT, UPT, URZ, UR7, URZ, UP0, !UPT ;  /* 0x00000007ff067290 */ /* 0x000fd800087fe4ff */
.L_x_6:
[----:B------:R-:W1:Y:S01]  /*0480*/  LDC.64 R2, c[0x0][0x390] ;  /* 0x0000e400ff027b82 */ /* 0x000e620000000a00 */
[----:B------:R-:W-:Y:S01]  /*0490*/  VIADD R7, R6, UR4 ;  /* 0x0000000406077c36 */ /* 0x000fe20008000000 */
[----:B------:R-:W-:Y:S01]  /*04a0*/  UIADD3 UR4, UPT, UPT, UR4, 0x1, URZ ;  /* 0x0000000104047890 */ /* 0x000fe2000fffe0ff */
[----:B------:R-:W-:Y:S01]  /*04b0*/  IMAD.MOV.U32 R12, RZ, RZ, RZ ;  /* 0x000000ffff0c7224 */ /* 0x000fe200078e00ff */
[----:B-1----:R-:W-:Y:S01]  /*04c0*/  ISETP.GE.U32.AND P3, PT, R3, 0x10, PT ;  /* 0x000000100300780c */ /* 0x002fe20003f66070 */
[----:B------:R-:W-:-:S03]  /*04d0*/  IMAD R7, R7, R2, R0 ;  /* 0x0000000207077224 */ /* 0x000fc600078e0200 */
[----:B------:R-:W-:-:S09]  /*04e0*/  ISETP.NE.AND P2, PT, R3, UR4, PT ;  /* 0x0000000403007c0c */ /* 0x000fd2000bf45270 */
[----:B------:R-:W-:Y:S05]  /*04f0*/  @!P3 BRA `(.L_x_1) ;  /* 0x0000000000e8b947 */ /* 0x000fea0003800000 */
[----:B------:R-:W-:Y:S02]  /*0500*/  IMAD.MOV.U32 R13, RZ, RZ, R7 ;  /* 0x000000ffff0d7224 */ /* 0x000fe400078e0007 */
[----:B------:R-:W-:-:S07]  /*0510*/  IMAD.MOV.U32 R12, RZ, RZ, R10 ;  /* 0x000000ffff0c7224 */ /* 0x000fce00078e000a */
.L_x_2:
[----:B------:R-:W-:Y:S02]  /*0520*/  IMAD.U32 R4, RZ, RZ, UR5 ;  /* 0x00000005ff047e24 */ /* 0x000fe4000f8e00ff */
[----:B------:R-:W-:Y:S02]  /*0530*/  IMAD.U32 R5, RZ, RZ, UR6 ;  /* 0x00000006ff057e24 */ /* 0x000fe4000f8e00ff */
[----:B------:R-:W-:-:S05]  /*0540*/  IMAD.WIDE R4, R13, 0x4, R4 ;  /* 0x000000040d047825 */ /* 0x000fca00078e0204 */
[----:B0-----:R-:W2:Y:S04]  /*0550*/  LDG.E R24, desc[UR8][R4.64+-0x20] ;  /* 0xffffe00804187981 */ /* 0x001ea8000c1e1900 */
[----:B------:R-:W3:Y:S04]  /*0560*/  LDG.E R23, desc[UR8][R4.64+-0x1c] ;  /* 0xffffe40804177981 */ /* 0x000ee8000c1e1900 */
[----:B------:R-:W4:Y:S04]  /*0570*/  LDG.E R22, desc[UR8][R4.64+-0x18] ;  /* 0xffffe80804167981 */ /* 0x000f28000c1e1900 */
[----:B------:R-:W5:Y:S04]  /*0580*/  LDG.E R21, desc[UR8][R4.64+-0x14] ;  /* 0xffffec0804157981 */ /* 0x000f68000c1e1900 */
[----:B------:R-:W5:Y:S04]  /*0590*/  LDG.E R14, desc[UR8][R4.64+-0x10] ;  /* 0xfffff008040e7981 */ /* 0x000f68000c1e1900 */
[----:B------:R-:W5:Y:S04]  /*05a0*/  LDG.E R15, desc[UR8][R4.64+-0xc] ;  /* 0xfffff408040f7981 */ /* 0x000f68000c1e1900 */
[----:B------:R-:W5:Y:S04]  /*05b0*/  LDG.E R16, desc[UR8][R4.64+-0x8] ;  /* 0xfffff80804107981 */ /* 0x000f68000c1e1900 */
[----:B------:R-:W5:Y:S04]  /*05c0*/  LDG.E R17, desc[UR8][R4.64+-0x4] ;  /* 0xfffffc0804117981 */ /* 0x000f68000c1e1900 */
[----:B------:R-:W5:Y:S04]  /*05d0*/  LDG.E R18, desc[UR8][R4.64] ;  /* 0x0000000804127981 */ /* 0x000f68000c1e1900 */
[----:B------:R-:W5:Y:S04]  /*05e0*/  LDG.E R19, desc[UR8][R4.64+0x4] ;  /* 0x0000040804137981 */ /* 0x000f68000c1e1900 */
[----:B------:R-:W5:Y:S01]  /*05f0*/  LDG.E R20, desc[UR8][R4.64+0x8] ;  /* 0x0000080804147981 */ /* 0x000f62000c1e1900 */
[----:B--2---:R-:W-:-:S04]  /*0600*/  FSETP.GEU.AND P3, PT, R11, R24, PT ;  /* 0x000000180b00720b */ /* 0x004fc80003f6e000 */
[----:B------:R-:W-:Y:S02]  /*0610*/  FSEL R24, R24, R11, !P3 ;  /* 0x0000000b18187208 */ /* 0x000fe40005800000 */
[----:B------:R-:W2:Y:S02]  /*0620*/  LDG.E R11, desc[UR8][R4.64+0xc] ;  /* 0x00000c08040b7981 */ /* 0x000ea4000c1e1900 */
[----:B---3--:R-:W-:-:S04]  /*0630*/  FSETP.GEU.AND P3, PT, R24, R23, PT ;  /* 0x000000171800720b */ /* 0x008fc80003f6e000 */
[----:B------:R-:W-:Y:S02]  /*0640*/  FSEL R27, R23, R24, !P3 ;  /* 0x00000018171b7208 */ /* 0x000fe40005800000 */
[----:B------:R-:W3:Y:S02]  /*0650*/  LDG.E R23, desc[UR8][R4.64+0x10] ;  /* 0x0000100804177981 */ /* 0x000ee4000c1e1900 */
[----:B----4-:R-:W-:-:S04]  /*0660*/  FSETP.GEU.AND P3, PT, R27, R22, PT ;  /* 0x000000161b00720b */ /* 0x010fc80003f6e000 */
[----:B------:R-:W-:Y:S02]  /*0670*/  FSEL R24, R22, R27, !P3 ;  /* 0x0000001b16187208 */ /* 0x000fe40005800000 */
[----:B------:R-:W4:Y:S02]  /*0680*/  LDG.E R22, desc[UR8][R4.64+0x14] ;  /* 0x0000140804167981 */ /* 0x000f24000c1e1900 */
[----:B-----5:R-:W-:-:S04]  /*0690*/  FSETP.GEU.AND P3, PT, R24, R21, PT ;  /* 0x000000151800720b */ /* 0x020fc80003f6e000 */
[----:B------:R-:W-:Y:S02]  /*06a0*/  FSEL R27, R21, R24, !P3 ;  /* 0x00000018151b7208 */ /* 0x000fe40005800000 */
[----:B------:R-:W5:Y:S04]  /*06b0*/  LDG.E R21, desc[UR8][R4.64+0x18] ;  /* 0x0000180804157981 */ /* 0x000f68000c1e1900 */
[----:B------:R-:W5:Y:S01]  /*06c0*/  LDG.E R24, desc[UR8][R4.64+0x1c] ;  /* 0x00001c0804187981 */ /* 0x000f62000c1e1900 */
[----:B------:R-:W-:Y:S01]  /*06d0*/  FSETP.GEU.AND P3, PT, R27, R14, PT ;  /* 0x0000000e1b00720b */ /* 0x000fe20003f6e000 */
[----:B------:R-:W-:Y:S02]  /*06e0*/  VIADD R12, R12, 0x10 ;  /* 0x000000100c0c7836 */ /* 0x000fe40000000000 */
[----:B------:R-:W-:Y:S01]  /*06f0*/  VIADD R13, R13, 0x10 ;  /* 0x000000100d0d7836 */ /* 0x000fe20000000000 */
[----:B------:R-:W-:-:S02]  /*0700*/  FSEL R14, R14, R27, !P3 ;  /* 0x0000001b0e0e7208 */ /* 0x000fc40005800000 */
[----:B------:R-:W-:Y:S02]  /*0710*/  ISETP.NE.AND P4, PT, R12, RZ, PT ;  /* 0x000000ff0c00720c */ /* 0x000fe40003f85270 */
[----:B------:R-:W-:-:S04]  /*0720*/  FSETP.GEU.AND P3, PT, R14, R15, PT ;  /* 0x0000000f0e00720b */ /* 0x000fc80003f6e000 */
[----:B------:R-:W-:-:S04]  /*0730*/  FSEL R15, R15, R14, !P3 ;  /* 0x0000000e0f0f7208 */ /* 0x000fc80005800000 */
        /* <DEDUP_REMOVED lines=10> */
[----:B--2---:R-:W-:-:S04]  /*07e0*/  FSETP.GEU.AND P3, PT, R20, R11, PT ;  /* 0x0000000b1400720b */ /* 0x004fc80003f6e000 */
[----:B------:R-:W-:-:S04]  /*07f0*/  FSEL R20, R11, R20, !P3 ;  /* 0x000000140b147208 */ /* 0x000fc80005800000 */
[----:B---3--:R-:W-:-:S04]  /*0800*/  FSETP.GEU.AND P3, PT, R20, R23, PT ;  /* 0x000000171400720b */ /* 0x008fc80003f6e000 */
[----:B------:R-:W-:-:S04]  /*0810*/  FSEL R23, R23, R20, !P3 ;  /* 0x0000001417177208 */ /* 0x000fc80005800000 */
[----:B----4-:R-:W-:-:S04]  /*0820*/  FSETP.GEU.AND P3, PT, R23, R22, PT ;  /* 0x000000161700720b */ /* 0x010fc80003f6e000 */
[----:B------:R-:W-:-:S04]  /*0830*/  FSEL R22, R22, R23, !P3 ;  /* 0x0000001716167208 */ /* 0x000fc80005800000 */
[----:B-----5:R-:W-:-:S04]  /*0840*/  FSETP.GEU.AND P3, PT, R22, R21, PT ;  /* 0x000000151600720b */ /* 0x020fc80003f6e000 */
[----:B------:R-:W-:-:S04]  /*0850*/  FSEL R11, R21, R22, !P3 ;  /* 0x00000016150b7208 */ /* 0x000fc80005800000 */
[----:B------:R-:W-:-:S04]  /*0860*/  FSETP.GEU.AND P3, PT, R11, R24, PT ;  /* 0x000000180b00720b */ /* 0x000fc80003f6e000 */
[----:B------:R-:W-:Y:S01]  /*0870*/  FSEL R11, R24, R11, !P3 ;  /* 0x0000000b180b7208 */ /* 0x000fe20005800000 */
[----:B------:R-:W-:Y:S08]  /*0880*/  @P4 BRA `(.L_x_2) ;  /* 0xfffffffc00244947 */ /* 0x000ff0000383ffff */
[----:B------:R-:W-:-:S07]  /*0890*/  IMAD.MOV.U32 R12, RZ, RZ, R8 ;  /* 0x000000ffff0c7224 */ /* 0x000fce00078e0008 */
.L_x_1:
[----:B------:R-:W-:-:S13]  /*08a0*/  ISETP.NE.AND P3, PT, R25, RZ, PT ;  /* 0x000000ff1900720c */ /* 0x000fda0003f65270 */
[----:B------:R-:W-:Y:S05]  /*08b0*/  @!P3 BRA `(.L_x_3) ;  /* 0x000000040008b947 */ /* 0x000fea0003800000 */
[----:B------:R-:W-:Y:S01]  /*08c0*/  ISETP.NE.AND P3, PT, R26, RZ, PT ;  /* 0x000000ff1a00720c */ /* 0x000fe20003f65270 */
[----:B------:R-:W-:-:S12]  /*08d0*/  @!P0 BRA `(.L_x_4) ;  /* 0x0000000000708947 */ /* 0x000fd80003800000 */
[----:B------:R-:W1:Y:S01]  /*08e0*/  LDC.64 R4, c[0x0][0x388] ;  /* 0x0000e200ff047b82 */ /* 0x000e620000000a00 */
[----:B------:R-:W-:-:S04]  /*08f0*/  IMAD.IADD R13, R7, 0x1, R12 ;  /* 0x00000001070d7824 */ /* 0x000fc800078e020c */
[----:B-1----:R-:W-:-:S05]  /*0900*/  IMAD.WIDE R4, R13, 0x4, R4 ;  /* 0x000000040d047825 */ /* 0x002fca00078e0204 */
[----:B0-----:R-:W2:Y:S04]  /*0910*/  LDG.E R14, desc[UR8][R4.64] ;  /* 0x00000008040e7981 */ /* 0x001ea8000c1e1900 */
[----:B------:R-:W3:Y:S04]  /*0920*/  LDG.E R16, desc[UR8][R4.64+0x4] ;  /* 0x0000040804107981 */ /* 0x000ee8000c1e1900 */
[----:B------:R-:W4:Y:S04]  /*0930*/  LDG.E R18, desc[UR8][R4.64+0x8] ;  /* 0x0000080804127981 */ /* 0x000f28000c1e1900 */
[----:B------:R-:W5:Y:S04]  /*0940*/  LDG.E R20, desc[UR8][R4.64+0xc] ;  /* 0x00000c0804147981 */ /* 0x000f68000c1e1900 */
[----:B------:R-:W5:Y:S04]  /*0950*/  LDG.E R22, desc[UR8][R4.64+0x10] ;  /* 0x0000100804167981 */ /* 0x000f68000c1e1900 */
[----:B------:R-:W5:Y:S04]  /*0960*/  LDG.E R24, desc[UR8][R4.64+0x14] ;  /* 0x0000140804187981 */ /* 0x000f68000c1e1900 */
[----:B------:R-:W5:Y:S04]  /*0970*/  LDG.E R28, desc[UR8][R4.64+0x18] ;  /* 0x00001808041c7981 */ /* 0x000f68000c1e1900 */
[----:B------:R-:W5:Y:S01]  /*0980*/  LDG.E R13, desc[UR8][R4.64+0x1c] ;  /* 0x00001c08040d7981 */ /* 0x000f62000c1e1900 */
[----:B------:R-:W-:Y:S01]  /*0990*/  VIADD R12, R12, 0x8 ;  /* 0x000000080c0c7836 */ /* 0x000fe20000000000 */
        /* <DEDUP_REMOVED lines=15> */
[----:B------:R-:W-:-:S09]  /*0a90*/  FSEL R11, R13, R11, !P4 ;  /* 0x0000000b0d0b7208 */ /* 0x000fd20006000000 */
.L_x_4:
        /* <DEDUP_REMOVED lines=18> */
[----:B------:R-:W-:-:S09]  /*0bc0*/  FSEL R11, R20, R11, !P4 ;  /* 0x0000000b140b7208 */ /* 0x000fd20006000000 */
.L_x_5:
[----:B------:R-:W-:Y:S05]  /*0bd0*/  @!P3 BRA `(.L_x_3) ;  /* 0x000000000040b947 */ /* 0x000fea0003800000 */
[----:B------:R-:W1:Y:S01]  /*0be0*/  LDC.64 R4, c[0x0][0x388] ;  /* 0x0000e200ff047b82 */ /* 0x000e620000000a00 */
[----:B------:R-:W-:-:S04]  /*0bf0*/  IMAD.IADD R7, R7, 0x1, R12 ;  /* 0x0000000107077824 */ /* 0x000fc800078e020c */
[----:B-1----:R-:W-:-:S05]  /*0c00*/  IMAD.WIDE R4, R7, 0x4, R4 ;  /* 0x0000000407047825 */ /* 0x002fca00078e0204 */
[----:B0-----:R-:W2:Y:S01]  /*0c10*/  LDG.E R12, desc[UR8][R4.64] ;  /* 0x00000008040c7981 */ /* 0x001ea2000c1e1900 */
[----:B------:R-:W-:Y:S02]  /*0c20*/  ISETP.NE.AND P4, PT, R9, 0x1, PT ;  /* 0x000000010900780c */ /* 0x000fe40003f85270 */
[----:B--2---:R-:W-:-:S04]  /*0c30*/  FSETP.GEU.AND P3, PT, R11, R12, PT ;  /* 0x0000000c0b00720b */ /* 0x004fc80003f6e000 */
[----:B------:R-:W-:-:S07]  /*0c40*/  FSEL R11, R12, R11, !P3 ;  /* 0x0000000b0c0b7208 */ /* 0x000fce0005800000 */
[----:B------:R-:W-:Y:S05]  /*0c50*/  @!P4 BRA `(.L_x_3) ;  /* 0x000000000020c947 */ /* 0x000fea0003800000 */
[----:B------:R-:W2:Y:S01]  /*0c60*/  LDG.E R12, desc[UR8][R4.64+0x4] ;  /* 0x00000408040c7981 */ /* 0x000ea2000c1e1900 */
[----:B------:R-:W-:Y:S02]  /*0c70*/  ISETP.NE.AND P4, PT, R9, 0x2, PT ;  /* 0x000000020900780c */ /* 0x000fe40003f85270 */
[----:B--2---:R-:W-:-:S04]  /*0c80*/  FSETP.GEU.AND P3, PT, R11, R12, PT ;  /* 0x0000000c0b00720b */ /* 0x004fc80003f6e000 */
[----:B------:R-:W-:-:S07]  /*0c90*/  FSEL R11, R12, R11, !P3 ;  /* 0x0000000b0c0b7208 */ /* 0x000fce0005800000 */
[----:B------:R-:W-:Y:S05]  /*0ca0*/  @!P4 BRA `(.L_x_3) ;  /* 0x00000000000cc947 */ /* 0x000fea0003800000 */
[----:B------:R-:W2:Y:S02]  /*0cb0*/  LDG.E R4, desc[UR8][R4.64+0x8] ;  /* 0x0000080804047981 */ /* 0x000ea4000c1e1900 */
[----:B--2---:R-:W-:-:S13]  /*0cc0*/  FSETP.GEU.AND P3, PT, R11, R4, PT ;  /* 0x000000040b00720b */ /* 0x004fda0003f6e000 */
[----:B------:R-:W-:-:S07]  /*0cd0*/  @!P3 IMAD.MOV.U32 R11, RZ, RZ, R4 ;  /* 0x000000ffff0bb224 */ /* 0x000fce00078e0004 */
.L_x_3:
[----:B------:R-:W-:Y:S05]  /*0ce0*/  @P2 BRA `(.L_x_6) ;  /* 0xfffffff400e42947 */ /* 0x000fea000383ffff */
.L_x_0:
[-C--:B------:R-:W-:Y:S02]  /*0cf0*/  IABS R4, R3.reuse ;  /* 0x0000000300047213 */ /* 0x080fe40000000000 */
[----:B------:R-:W-:Y:S02]  /*0d00*/  IABS R12, R6 ;  /* 0x00000006000c7213 */ /* 0x000fe40000000000 */
[----:B------:R-:W1:Y:S01]  /*0d10*/  I2F.RP R5, R4 ;  /* 0x0000000400057306 */ /* 0x000e620000209400 */
[----:B------:R-:W-:Y:S02]  /*0d20*/  IABS R13, R0 ;  /* 0x00000000000d7213 */ /* 0x000fe40000000000 */
[-C--:B------:R-:W-:Y:S02]  /*0d30*/  LOP3.LUT R6, R6, R3.reuse, RZ, 0x3c, !PT ;  /* 0x0000000306067212 */ /* 0x080fe400078e3cff */
[----:B------:R-:W-:Y:S02]  /*0d40*/  LOP3.LUT R0, R0, R3, RZ, 0x3c, !PT ;  /* 0x0000000300007212 */ /* 0x000fe400078e3cff */
[----:B------:R-:W-:Y:S01]  /*0d50*/  ISETP.GE.AND P0, PT, R6, RZ, PT ;  /* 0x000000ff0600720c */ /* 0x000fe20003f06270 */
[----:B-1----:R-:W1:Y:S02]  /*0d60*/  MUFU.RCP R5, R5 ;  /* 0x0000000500057308 */ /* 0x002e640000001000 */
[----:B-1----:R-:W-:Y:S01]  /*0d70*/  VIADD R8, R5, 0xffffffe ;  /* 0x0ffffffe05087836 */ /* 0x002fe20000000000 */
[----:B------:R-:W-:-:S02]  /*0d80*/  IABS R5, R2 ;  /* 0x0000000200057213 */ /* 0x000fc40000000000 */
[----:B------:R-:W-:-:S03]  /*0d90*/  LOP3.LUT R2, R2, R3, RZ, 0x3c, !PT ;  /* 0x0000000302027212 */ /* 0x000fc600078e3cff */
[----:B------:R1:W2:Y:S02]  /*0da0*/  F2I.FTZ.U32.TRUNC.NTZ R9, R8 ;  /* 0x0000000800097305 */ /* 0x0002a4000021f000 */
[----:B-1----:R-:W-:Y:S02]  /*0db0*/  IMAD.MOV.U32 R8, RZ, RZ, RZ ;  /* 0x000000ffff087224 */ /* 0x002fe400078e00ff */
[----:B--2---:R-:W-:-:S04]  /*0dc0*/  IMAD.MOV R7, RZ, RZ, -R9 ;  /* 0x000000ffff077224 */ /* 0x004fc800078e0a09 */
[----:B------:R-:W-:-:S04]  /*0dd0*/  IMAD R7, R7, R4, RZ ;  /* 0x0000000407077224 */ /* 0x000fc800078e02ff */
[----:B------:R-:W-:-:S04]  /*0de0*/  IMAD.HI.U32 R10, R9, R7, R8 ;  /* 0x00000007090a7227 */ /* 0x000fc800078e0008 */
[----:B------:R-:W-:Y:S02]  /*0df0*/  IMAD.MOV.U32 R9, RZ, RZ, R12 ;  /* 0x000000ffff097224 */ /* 0x000fe400078e000c */
[----:B------:R-:W-:-:S04]  /*0e00*/  IMAD.HI.U32 R14, R10, R13, RZ ;  /* 0x0000000d0a0e7227 */ /* 0x000fc800078e00ff */
[----:B------:R-:W-:-:S04]  /*0e10*/  IMAD.HI.U32 R12, R10, R9, RZ ;  /* 0x000000090a0c7227 */ /* 0x000fc800078e00ff */
[----:B------:R-:W-:-:S04]  /*0e20*/  IMAD.HI.U32 R7, R10, R5, RZ ;  /* 0x000000050a077227 */ /* 0x000fc800078e00ff */
[----:B------:R-:W-:Y:S02]  /*0e30*/  IMAD.MOV R10, RZ, RZ, -R12 ;  /* 0x000000ffff0a7224 */ /* 0x000fe400078e0a0c */
[----:B------:R-:W-:Y:S02]  /*0e40*/  IMAD.MOV R15, RZ, RZ, -R14 ;  /* 0x000000ffff0f7224 */ /* 0x000fe400078e0a0e */
[----:B------:R-:W-:Y:S02]  /*0e50*/  IMAD.MOV R8, RZ, RZ, -R7 ;  /* 0x000000ffff087224 */ /* 0x000fe400078e0a07 */
[C---:B------:R-:W-:Y:S02]  /*0e60*/  IMAD R9, R4.reuse, R10, R9 ;  /* 0x0000000a04097224 */ /* 0x040fe400078e0209 */
[C---:B------:R-:W-:Y:S02]  /*0e70*/  IMAD R13, R4.reuse, R15, R13 ;  /* 0x0000000f040d7224 */ /* 0x040fe400078e020d */
[C---:B------:R-:W-:Y:S01]  /*0e80*/  IMAD R5, R4.reuse, R8, R5 ;  /* 0x0000000804057224 */ /* 0x040fe200078e0205 */
[----:B------:R-:W-:-:S02]  /*0e90*/  ISETP.GT.U32.AND P1, PT, R4, R9, PT ;  /* 0x000000090400720c */ /* 0x000fc40003f24070 */
[C---:B------:R-:W-:Y:S02]  /*0ea0*/  ISETP.GT.U32.AND P5, PT, R4.reuse, R13, PT ;  /* 0x0000000d0400720c */ /* 0x040fe40003fa4070 */
[----:B------:R-:W-:-:S09]  /*0eb0*/  ISETP.GT.U32.AND P6, PT, R4, R5, PT ;  /* 0x000000050400720c */ /* 0x000fd20003fc4070 */
[--C-:B------:R-:W-:Y:S02]  /*0ec0*/  @!P1 IMAD.IADD R9, R9, 0x1, -R4.reuse ;  /* 0x0000000109099824 */ /* 0x100fe400078e0a04 */
[--C-:B------:R-:W-:Y:S02]  /*0ed0*/  @!P5 IMAD.IADD R13, R13, 0x1, -R4.reuse ;  /* 0x000000010d0dd824 */ /* 0x100fe400078e0a04 */
[----:B------:R-:W-:Y:S01]  /*0ee0*/  @!P6 IMAD.IADD R5, R5, 0x1, -R4 ;  /* 0x000000010505e824 */ /* 0x000fe200078e0a04 */
[-C--:B------:R-:W-:Y:S01]  /*0ef0*/  ISETP.GE.U32.AND P4, PT, R9, R4.reuse, PT ;  /* 0x000000040900720c */ /* 0x080fe20003f86070 */
[----:B------:R-:W-:Y:S01]  /*0f00*/  @!P1 VIADD R12, R12, 0x1 ;  /* 0x000000010c0c9836 */ /* 0x000fe20000000000 */
[-C--:B------:R-:W-:Y:S01]  /*0f10*/  ISETP.GE.U32.AND P2, PT, R13, R4.reuse, PT ;  /* 0x000000040d00720c */ /* 0x080fe20003f46070 */
[----:B------:R-:W-:Y:S01]  /*0f20*/  @!P6 VIADD R7, R7, 0x1 ;  /* 0x000000010707e836 */ /* 0x000fe20000000000 */
[----:B------:R-:W-:Y:S01]  /*0f30*/  ISETP.GE.U32.AND P3, PT, R5, R4, PT ;  /* 0x000000040500720c */ /* 0x000fe20003f66070 */
[----:B------:R-:W-:Y:S01]  /*0f40*/  @!P5 VIADD R14, R14, 0x1 ;  /* 0x000000010e0ed836 */ /* 0x000fe20000000000 */
[----:B------:R-:W-:Y:S01]  /*0f50*/  ISETP.GE.AND P1, PT, R2, RZ, PT ;  /* 0x000000ff0200720c */ /* 0x000fe20003f26270 */
[----:B------:R-:W1:Y:S01]  /*0f60*/  LDC.64 R4, c[0x0][0x380] ;  /* 0x0000e000ff047b82 */ /* 0x000e620000000a00 */
[----:B------:R-:W-:-:S02]  /*0f70*/  ISETP.GE.AND P6, PT, R0, RZ, PT ;  /* 0x000000ff0000720c */ /* 0x000fc40003fc6270 */
[----:B------:R-:W-:-:S03]  /*0f80*/  LOP3.LUT R9, RZ, R3, RZ, 0x33, !PT ;  /* 0x00000003ff097212 */ /* 0x000fc600078e33ff */
[----:B------:R-:W-:Y:S02]  /*0f90*/  @P4 VIADD R12, R12, 0x1 ;  /* 0x000000010c0c4836 */ /* 0x000fe40000000000 */
[----:B------:R-:W-:Y:S01]  /*0fa0*/  @P2 VIADD R14, R14, 0x1 ;  /* 0x000000010e0e2836 */ /* 0x000fe20000000000 */
[----:B------:R-:W-:Y:S01]  /*0fb0*/  ISETP.NE.AND P2, PT, R3, RZ, PT ;  /* 0x000000ff0300720c */ /* 0x000fe20003f45270 */
[----:B------:R-:W-:Y:S02]  /*0fc0*/  @P3 VIADD R7, R7, 0x1 ;  /* 0x0000000107073836 */ /* 0x000fe40000000000 */
[----:B------:R-:W-:Y:S02]  /*0fd0*/  IMAD.MOV.U32 R0, RZ, RZ, R12 ;  /* 0x000000ffff007224 */ /* 0x000fe400078e000c */
[----:B------:R-:W-:Y:S02]  /*0fe0*/  IMAD.MOV.U32 R2, RZ, RZ, R14 ;  /* 0x000000ffff027224 */ /* 0x000fe400078e000e */
[----:B------:R-:W-:-:S02]  /*0ff0*/  @!P0 IMAD.MOV R0, RZ, RZ, -R0 ;  /* 0x000000ffff008224 */ /* 0x000fc400078e0a00 */
[----:B------:R-:W-:Y:S02]  /*1000*/  @!P1 IMAD.MOV R7, RZ, RZ, -R7 ;  /* 0x000000ffff079224 */ /* 0x000fe400078e0a07 */
[----:B------:R-:W-:Y:S01]  /*1010*/  @!P6 IMAD.MOV R2, RZ, RZ, -R2 ;  /* 0x000000ffff02e224 */ /* 0x000fe200078e0a02 */
[C---:B------:R-:W-:Y:S02]  /*1020*/  SEL R3, R9.reuse, R0, !P2 ;  /* 0x0000000009037207 */ /* 0x040fe40005000000 */
[C---:B------:R-:W-:Y:S02]  /*1030*/  SEL R7, R9.reuse, R7, !P2 ;  /* 0x0000000709077207 */ /* 0x040fe40005000000 */
[----:B------:R-:W-:-:S05]  /*1040*/  SEL R2, R9, R2, !P2 ;  /* 0x0000000209027207 */ /* 0x000fca0005000000 */
[----:B------:R-:W-:-:S04]  /*1050*/  IMAD R3, R3, R7, R2 ;  /* 0x0000000703037224 */ /* 0x000fc800078e0202 */
[----:B-1----:R-:W-:-:S05]  /*1060*/  IMAD.WIDE R2, R3, 0x4, R4 ;  /* 0x0000000403027825 */ /* 0x002fca00078e0204 */
[----:B0-----:R-:W-:Y:S01]  /*1070*/  STG.E desc[UR8][R2.64], R11 ;  /* 0x0000000b02007986 */ /* 0x001fe2000c101908 */
[----:B------:R-:W-:Y:S05]  /*1080*/  EXIT ;  /* 0x000000000000794d */ /* 0x000fea0003800000 */
.L_x_7:
[----:B------:R-:W-:-:S00]  /*1090*/  BRA `(.L_x_7) ;  /* 0xfffffffc00fc7947 */ /* 0x000fc0000383ffff */
[----:B------:R-:W-:-:S00]  /*10a0*/  NOP ;  /* 0x0000000000007918 */ /* 0x000fc00000000000 */
        /* <DEDUP_REMOVED lines=13> */
.L_x_8:


//--------------------- .nv.shared.reserved.0     --------------------------
	.section	.nv.shared.reserved.0,"aw",@nobits
	.weak		__nv_reservedSMEM_offset_0_alias
	.size		__nv_reservedSMEM_offset_0_alias, 0, 64
	.other		__nv_reservedSMEM_offset_0_alias,@"STO_CUDA_RESERVED_SHARED STV_DEFAULT"
__nv_reservedSMEM_offset_0_alias:
	.zero		0
	.zero		64


//--------------------- .nv.constant0._Z18MaxPooling2DKernelPfS_ii --------------------------
	.section	.nv.constant0._Z18MaxPooling2DKernelPfS_ii,"a",@progbits
	.sectionflags	@""
	.align	4
.nv.constant0._Z18MaxPooling2DKernelPfS_ii:
	.zero		920


//--------------------- SYMBOLS --------------------------

	.type		.nv.reservedSmem.offset0,@object
	.size		.nv.reservedSmem.offset0,0x4
